//
// Generated by NVIDIA NVVM Compiler
//
// Compiler Build ID: CL-36424714
// Cuda compilation tools, release 13.0, V13.0.88
// Based on NVVM 20.0.0
//

.version 9.0
.target sm_100
.address_size 64


.func  (.param .b32 func_retval0) _Z20fib_recursive_devicej(
	.param .b32 _Z20fib_recursive_devicej_param_0
)
{
	.reg .pred 	%p<2>;
	.reg .b32 	%r<13>;

	ld.param.u32 	%r12, [_Z20fib_recursive_devicej_param_0];
	mov.b32 	%r11, 0;
$L__BB0_1:
	setp.lt.u32 	%p1, %r12, 2;
	@%p1 bra 	$L__BB0_3;
	add.s32 	%r7, %r12, -2;
	{ // callseq 0, 0
	.param .b32 param0;
	st.param.b32 	[param0], %r7;
	.param .b32 retval0;
	call.uni (retval0), 
	_Z20fib_recursive_devicej, 
	(
	param0
	);
	ld.param.b32 	%r8, [retval0];
	} // callseq 0
	add.s32 	%r11, %r8, %r11;
	add.s32 	%r12, %r12, -1;
	bra.uni 	$L__BB0_1;
$L__BB0_3:
	add.s32 	%r10, %r12, %r11;
	st.param.b32 	[func_retval0], %r10;
	ret;

}
	// .globl	_Z20fib_recursive_kerneljPj
.visible .entry _Z20fib_recursive_kerneljPj(
	.param .u32 _Z20fib_recursive_kerneljPj_param_0,
	.param .u64 .ptr .align 1 _Z20fib_recursive_kerneljPj_param_1
)
{
	.reg .b32 	%r<4>;
	.reg .b64 	%rd<3>;

	ld.param.u32 	%r1, [_Z20fib_recursive_kerneljPj_param_0];
	ld.param.u64 	%rd1, [_Z20fib_recursive_kerneljPj_param_1];
	cvta.to.global.u64 	%rd2, %rd1;
	{ // callseq 1, 0
	.param .b32 param0;
	st.param.b32 	[param0], %r1;
	.param .b32 retval0;
	call.uni (retval0), 
	_Z20fib_recursive_devicej, 
	(
	param0
	);
	ld.param.b32 	%r2, [retval0];
	} // callseq 1
	st.global.u32 	[%rd2], %r2;
	ret;

}


// ===== COMPILED SASS (sm_100) =====

	.target	sm_100

	.elftype	@"ET_EXEC"


//--------------------- .note.nv.tkinfo           --------------------------
	.section	.note.nv.tkinfo,"",@"SHT_NOTE"
	.sectionflags	@"SHF_NOTE_NV_TKINFO"
	.tkinfo
        /*0018*/ 	.word	0x00000002
        /*0030*/ 	.string	""
        /*0030*/ 	.string	"ptxas"
        /*0030*/ 	.string	"Cuda compilation tools, release 13.0, V13.0.88"
        /*0030*/ 	.string	"Build cuda_13.0.r13.0/compiler.36424714_0"
        /*0030*/ 	.string	"-arch sm_100 -m 64 "



//--------------------- .note.nv.cuinfo           --------------------------
	.section	.note.nv.cuinfo,"",@"SHT_NOTE"
	.sectionflags	@"SHF_NOTE_NV_CUINFO"
        /*0018*/ 	.short	0x0002
        /*001a*/ 	.short	0x0064
        /*001c*/ 	.short	0x0082
	.zero		2


//--------------------- .nv.info                  --------------------------
	.section	.nv.info,"",@"SHT_CUDA_INFO"
	.align	4


	//----- nvinfo : EIATTR_REGCOUNT
	.align		4
        /*0000*/ 	.byte	0x04, 0x2f
        /*0002*/ 	.short	(.L_1 - .L_0)
	.align		4
.L_0:
        /*0004*/ 	.word	index@(_Z20fib_recursive_kerneljPj)
        /*0008*/ 	.word	0x00000018


	//----- nvinfo : EIATTR_FRAME_SIZE
	.align		4
.L_1:
        /*000c*/ 	.byte	0x04, 0x11
        /*000e*/ 	.short	(.L_3 - .L_2)
	.align		4
.L_2:
        /*0010*/ 	.word	index@($_Z20fib_recursive_kerneljPj$_Z20fib_recursive_devicej)
        /*0014*/ 	.word	0x00000000


	//----- nvinfo : EIATTR_FRAME_SIZE
	.align		4
.L_3:
        /*0018*/ 	.byte	0x04, 0x11
        /*001a*/ 	.short	(.L_5 - .L_4)
	.align		4
.L_4:
        /*001c*/ 	.word	index@(_Z20fib_recursive_kerneljPj)
        /*0020*/ 	.word	0x00000000


	//----- nvinfo : EIATTR_MIN_STACK_SIZE
	.align		4
.L_5:
        /*0024*/ 	.byte	0x04, 0x12
        /*0026*/ 	.short	(.L_7 - .L_6)
	.align		4
.L_6:
        /*0028*/ 	.word	index@(_Z20fib_recursive_kerneljPj)
        /*002c*/ 	.word	0x00000000
.L_7:


//--------------------- .nv.compat                --------------------------
	.section	.nv.compat,"",@"SHT_CUDA_COMPAT_INFO"
	.align	4
        /*0000*/ 	.byte	0x02, 0x09, 0x00, 0x00, 0x02, 0x02, 0x01, 0x00, 0x02, 0x05, 0x05, 0x00, 0x03, 0x07, 0x01, 0x01
        /*0010*/ 	.byte	0x02, 0x03, 0x00, 0x00, 0x02, 0x06, 0x01, 0x00, 0x04, 0x0b, 0x08, 0x00, 0x09, 0x00, 0x00, 0x00
        /*0020*/ 	.byte	0x00, 0x00, 0x00, 0x00


//--------------------- .nv.info._Z20fib_recursive_kerneljPj --------------------------
	.section	.nv.info._Z20fib_recursive_kerneljPj,"",@"SHT_CUDA_INFO"
	.sectionflags	@""
	.align	4


	//----- nvinfo : EIATTR_CUDA_API_VERSION
	.align		4
        /*0000*/ 	.byte	0x04, 0x37
        /*0002*/ 	.short	(.L_9 - .L_8)
.L_8:
        /*0004*/ 	.word	0x00000082


	//----- nvinfo : EIATTR_KPARAM_INFO
	.align		4
.L_9:
        /*0008*/ 	.byte	0x04, 0x17
        /*000a*/ 	.short	(.L_11 - .L_10)
.L_10:
        /*000c*/ 	.word	0x00000000
        /*0010*/ 	.short	0x0001
        /*0012*/ 	.short	0x0008
        /*0014*/ 	.byte	0x00, 0xf5, 0x21, 0x00


	//----- nvinfo : EIATTR_KPARAM_INFO
	.align		4
.L_11:
        /*0018*/ 	.byte	0x04, 0x17
        /*001a*/ 	.short	(.L_13 - .L_12)
.L_12:
        /*001c*/ 	.word	0x00000000
        /*0020*/ 	.short	0x0000
        /*0022*/ 	.short	0x0000
        /*0024*/ 	.byte	0x00, 0xf0, 0x11, 0x00


	//----- nvinfo : EIATTR_SPARSE_MMA_MASK
	.align		4
.L_13:
        /*0028*/ 	.byte	0x03, 0x50
        /*002a*/ 	.short	0x0000


	//----- nvinfo : EIATTR_MAXREG_COUNT
	.align		4
        /*002c*/ 	.byte	0x03, 0x1b
        /*002e*/ 	.short	0x00ff


	//----- nvinfo : EIATTR_MERCURY_ISA_VERSION
	.align		4
        /*0030*/ 	.byte	0x03, 0x5f
        /*0032*/ 	.short	0x0101


	//----- nvinfo : EIATTR_VRC_CTA_INIT_COUNT
	.align		4
        /*0034*/ 	.byte	0x02, 0x4a
	.zero		1
	.zero		1


	//----- nvinfo : EIATTR_EXIT_INSTR_OFFSETS
	.align		4
        /*0038*/ 	.byte	0x04, 0x1c
        /*003a*/ 	.short	(.L_15 - .L_14)


	//   ....[0]....
.L_14:
        /*003c*/ 	.word	0x00000090


	//----- nvinfo : EIATTR_CRS_STACK_SIZE
	.align		4
.L_15:
        /*0040*/ 	.byte	0x04, 0x1e
        /*0042*/ 	.short	(.L_17 - .L_16)
.L_16:
        /*0044*/ 	.word	0x00000000


	//----- nvinfo : EIATTR_CBANK_PARAM_SIZE
	.align		4
.L_17:
        /*0048*/ 	.byte	0x03, 0x19
        /*004a*/ 	.short	0x0010


	//----- nvinfo : EIATTR_PARAM_CBANK
	.align		4
        /*004c*/ 	.byte	0x04, 0x0a
        /*004e*/ 	.short	(.L_19 - .L_18)
	.align		4
.L_18:
        /*0050*/ 	.word	index@(.nv.constant0._Z20fib_recursive_kerneljPj)
        /*0054*/ 	.short	0x0380
        /*0056*/ 	.short	0x0010


	//----- nvinfo : EIATTR_SW_WAR
	.align		4
.L_19:
        /*0058*/ 	.byte	0x04, 0x36
        /*005a*/ 	.short	(.L_21 - .L_20)
.L_20:
        /*005c*/ 	.word	0x00000008
.L_21:


//--------------------- .nv.callgraph             --------------------------
	.section	.nv.callgraph,"",@"SHT_CUDA_CALLGRAPH"
	.align	4
	.sectionentsize	8
	.align		4
        /*0000*/ 	.word	0x00000000
	.align		4
        /*0004*/ 	.word	0xffffffff
	.align		4
        /*0008*/ 	.word	0x00000000
	.align		4
        /*000c*/ 	.word	0xfffffffe
	.align		4
        /*0010*/ 	.word	0x00000000
	.align		4
        /*0014*/ 	.word	0xfffffffd
	.align		4
        /*0018*/ 	.word	0x00000000
	.align		4
        /*001c*/ 	.word	0xfffffffc


//--------------------- .text._Z20fib_recursive_kerneljPj --------------------------
	.section	.text._Z20fib_recursive_kerneljPj,"ax",@progbits
	.align	128
        .global         _Z20fib_recursive_kerneljPj
        .type           _Z20fib_recursive_kerneljPj,@function
        .size           _Z20fib_recursive_kerneljPj,(.L_x_4 - _Z20fib_recursive_kerneljPj)
        .other          _Z20fib_recursive_kerneljPj,@"STO_CUDA_ENTRY STV_DEFAULT"
_Z20fib_recursive_kerneljPj:
.text._Z20fib_recursive_kerneljPj:
[----:B------:R-:W0:Y:S01]  /*0000*/  LDC R1, c[0x0][0x37c] ;  /* 0x0000df00ff017b82 */ /* 0x000e220000000800 */
[----:B------:R-:W1:Y:S01]  /*0010*/  LDCU UR4, c[0x0][0x380] ;  /* 0x00007000ff0477ac */ /* 0x000e620008000800 */
[----:B------:R-:W-:Y:S01]  /*0020*/  MOV R20, 0x70 ;  /* 0x0000007000147802 */ /* 0x000fe20000000f00 */
[----:B------:R-:W-:Y:S01]  /*0030*/  IMAD.MOV.U32 R21, RZ, RZ, 0x0 ;  /* 0x00000000ff157424 */ /* 0x000fe200078e00ff */
[----:B------:R-:W2:Y:S01]  /*0040*/  LDCU.64 UR36, c[0x0][0x358] ;  /* 0x00006b00ff2477ac */ /* 0x000ea20008000a00 */
[----:B-1----:R-:W-:-:S07]  /*0050*/  IMAD.U32 R4, RZ, RZ, UR4 ;  /* 0x00000004ff047e24 */ /* 0x002fce000f8e00ff */
[----:B0-2---:R-:W-:Y:S05]  /*0060*/  CALL.REL.NOINC `($_Z20fib_recursive_kerneljPj$_Z20fib_recursive_devicej) ;  /* 0x00000000000c7944 */ /* 0x005fea0003c00000 */
[----:B------:R-:W0:Y:S02]  /*0070*/  LDC.64 R2, c[0x0][0x388] ;  /* 0x0000e200ff027b82 */ /* 0x000e240000000a00 */
[----:B0-----:R-:W-:Y:S01]  /*0080*/  STG.E desc[UR36][R2.64], R4 ;  /* 0x0000000402007986 */ /* 0x001fe2000c101924 */
[----:B------:R-:W-:Y:S05]  /*0090*/  EXIT ;  /* 0x000000000000794d */ /* 0x000fea0003800000 */
        .type           $_Z20fib_recursive_kerneljPj$_Z20fib_recursive_devicej,@function
        .size           $_Z20fib_recursive_kerneljPj$_Z20fib_recursive_devicej,(.L_x_4 - $_Z20fib_recursive_kerneljPj$_Z20fib_recursive_devicej)
$_Z20fib_recursive_kerneljPj$_Z20fib_recursive_devicej:
[----:B------:R-:W-:-:S05]  /*00a0*/  IADD3 R1, PT, PT, R1, -0x18, RZ ;  /* 0xffffffe801017810 */ /* 0x000fca0007ffe0ff */
[----:B------:R-:W-:Y:S04]  /*00b0*/  STL [R1+0x10], R21 ;  /* 0x0000101501007387 */ /* 0x000fe80000100800 */
[----:B------:R-:W-:Y:S04]  /*00c0*/  STL [R1+0xc], R20 ;  /* 0x00000c1401007387 */ /* 0x000fe80000100800 */
[----:B------:R-:W-:Y:S04]  /*00d0*/  STL [R1+0x8], R17 ;  /* 0x0000081101007387 */ /* 0x000fe80000100800 */
[----:B------:R0:W-:Y:S04]  /*00e0*/  STL [R1+0x4], R16 ;  /* 0x0000041001007387 */ /* 0x0001e80000100800 */
[----:B------:R1:W-:Y:S01]  /*00f0*/  STL [R1], R2 ;  /* 0x0000000201007387 */ /* 0x0003e20000100800 */
[----:B0-----:R-:W0:Y:S05]  /*0100*/  BMOV.32.CLEAR R16, B6 ;  /* 0x0000000006107355 */ /* 0x001e2a0000100000 */
[----:B-1----:R-:W-:-:S05]  /*0110*/  IMAD.MOV.U32 R2, RZ, RZ, R4 ;  /* 0x000000ffff027224 */ /* 0x002fca00078e0004 */
[----:B------:R-:W-:Y:S01]  /*0120*/  ISETP.GE.U32.AND P0, PT, R2, 0x2, PT ;  /* 0x000000020200780c */ /* 0x000fe20003f06070 */
[----:B------:R-:W-:Y:S01]  /*0130*/  BSSY.RECONVERGENT B6, `(.L_x_0) ;  /* 0x000000d000067945 */ /* 0x000fe20003800200 */
[----:B------:R-:W-:-:S11]  /*0140*/  IMAD.MOV.U32 R17, RZ, RZ, RZ ;  /* 0x000000ffff117224 */ /* 0x000fd600078e00ff */
[----:B0-----:R-:W-:Y:S05]  /*0150*/  @!P0 BRA `(.L_x_1) ;  /* 0x0000000000288947 */ /* 0x001fea0003800000 */
.L_x_2:
[C---:B------:R-:W-:Y:S01]  /*0160*/  IADD3 R4, PT, PT, R2.reuse, -0x2, RZ ;  /* 0xfffffffe02047810 */ /* 0x040fe20007ffe0ff */
[----:B------:R-:W-:Y:S01]  /*0170*/  VIADD R2, R2, 0xffffffff ;  /* 0xffffffff02027836 */ /* 0x000fe20000000000 */
[----:B------:R-:W-:Y:S01]  /*0180*/  MOV R20, 0x1d0 ;  /* 0x000001d000147802 */ /* 0x000fe20000000f00 */
[----:B------:R-:W-:-:S03]  /*0190*/  IMAD.MOV.U32 R21, RZ, RZ, 0x0 ;  /* 0x00000000ff157424 */ /* 0x000fc600078e00ff */
[----:B------:R-:W-:-:S04]  /*01a0*/  ISETP.GE.U32.AND P0, PT, R2, 0x2, PT ;  /* 0x000000020200780c */ /* 0x000fc80003f06070 */
[----:B------:R-:W-:-:S09]  /*01b0*/  P2R R0, PR, RZ, 0x1 ;  /* 0x00000001ff007803 */ /* 0x000fd20000000000 */
[----:B------:R-:W-:Y:S05]  /*01c0*/  CALL.REL.NOINC `($_Z20fib_recursive_kerneljPj$_Z20fib_recursive_devicej) ;  /* 0xfffffffc00b47944 */ /* 0x000fea0003c3ffff */
[----:B------:R-:W-:Y:S02]  /*01d0*/  ISETP.GE.U32.AND P6, PT, R2, 0x2, PT ;  /* 0x000000020200780c */ /* 0x000fe40003fc6070 */
[----:B------:R-:W-:-:S11]  /*01e0*/  IADD3 R17, PT, PT, R17, R4, RZ ;  /* 0x0000000411117210 */ /* 0x000fd60007ffe0ff */
[----:B------:R-:W-:Y:S05]  /*01f0*/  @P6 BRA `(.L_x_2) ;  /* 0xfffffffc00d86947 */ /* 0x000fea000383ffff */
.L_x_1:
[----:B------:R-:W-:Y:S05]  /*0200*/  BSYNC.RECONVERGENT B6 ;  /* 0x0000000000067941 */ /* 0x000fea0003800200 */
.L_x_0:
[----:B------:R-:W2:Y:S01]  /*0210*/  LDL R20, [R1+0xc] ;  /* 0x00000c0001147983 */ /* 0x000ea20000100800 */
[----:B------:R0:W-:Y:S05]  /*0220*/  BMOV.32 B6, R16 ;  /* 0x0000001006007356 */ /* 0x0001ea0000000000 */
[----:B------:R-:W2:Y:S01]  /*0230*/  LDL R21, [R1+0x10] ;  /* 0x0000100001157983 */ /* 0x000ea20000100800 */
[----:B------:R-:W-:-:S03]  /*0240*/  IMAD.IADD R4, R2, 0x1, R17 ;  /* 0x0000000102047824 */ /* 0x000fc600078e0211 */
[----:B------:R-:W2:Y:S04]  /*0250*/  LDL R2, [R1] ;  /* 0x0000000001027983 */ /* 0x000ea80000100800 */
[----:B0-----:R-:W2:Y:S04]  /*0260*/  LDL R16, [R1+0x4] ;  /* 0x0000040001107983 */ /* 0x001ea80000100800 */
[----:B------:R0:W2:Y:S02]  /*0270*/  LDL R17, [R1+0x8] ;  /* 0x0000080001117983 */ /* 0x0000a40000100800 */
[----:B0-----:R-:W-:Y:S01]  /*0280*/  IADD3 R1, PT, PT, R1, 0x18, RZ ;  /* 0x0000001801017810 */ /* 0x001fe20007ffe0ff */
[----:B--2---:R-:W-:Y:S06]  /*0290*/  RET.REL.NODEC R20 `(_Z20fib_recursive_kerneljPj) ;  /* 0xfffffffc14587950 */ /* 0x004fec0003c3ffff */
.L_x_3:
[----:B------:R-:W-:-:S00]  /*02a0*/  BRA `(.L_x_3) ;  /* 0xfffffffc00fc7947 */ /* 0x000fc0000383ffff */
[----:B------:R-:W-:-:S00]  /*02b0*/  NOP ;  /* 0x0000000000007918 */ /* 0x000fc00000000000 */
        /* <DEDUP_REMOVED lines=12> */
.L_x_4:


//--------------------- .nv.shared.reserved.0     --------------------------
	.section	.nv.shared.reserved.0,"aw",@nobits
	.weak		__nv_reservedSMEM_offset_0_alias
	.size		__nv_reservedSMEM_offset_0_alias, 0, 64
	.other		__nv_reservedSMEM_offset_0_alias,@"STO_CUDA_RESERVED_SHARED STV_DEFAULT"
__nv_reservedSMEM_offset_0_alias:
	.zero		0
	.zero		64


//--------------------- .nv.constant0._Z20fib_recursive_kerneljPj --------------------------
	.section	.nv.constant0._Z20fib_recursive_kerneljPj,"a",@progbits
	.sectionflags	@""
	.align	4
.nv.constant0._Z20fib_recursive_kerneljPj:
	.zero		912


//--------------------- SYMBOLS --------------------------

	.type		.nv.reservedSmem.offset0,@object
	.size		.nv.reservedSmem.offset0,0x4
